//
// Generated by NVIDIA NVVM Compiler
//
// Compiler Build ID: CL-36424714
// Cuda compilation tools, release 13.0, V13.0.88
// Based on NVVM 20.0.0
//

.version 9.0
.target sm_100
.address_size 64

	// .globl	_Z5countPcS_i

.visible .entry _Z5countPcS_i(
	.param .u64 .ptr .align 1 _Z5countPcS_i_param_0,
	.param .u64 .ptr .align 1 _Z5countPcS_i_param_1,
	.param .u32 _Z5countPcS_i_param_2
)
{
	.reg .pred 	%p<6>;
	.reg .b16 	%rs<18>;
	.reg .b32 	%r<3>;
	.reg .b64 	%rd<8>;

	ld.param.u64 	%rd3, [_Z5countPcS_i_param_0];
	ld.param.u64 	%rd4, [_Z5countPcS_i_param_1];
	ld.param.u32 	%r2, [_Z5countPcS_i_param_2];
	mov.u32 	%r1, %ctaid.x;
	setp.ge.s32 	%p1, %r1, %r2;
	@%p1 bra 	$L__BB0_9;
	cvta.to.global.u64 	%rd5, %rd4;
	cvta.to.global.u64 	%rd6, %rd3;
	cvt.u64.u32 	%rd7, %r1;
	add.s64 	%rd1, %rd6, %rd7;
	ld.global.u8 	%rs16, [%rd1];
	setp.ne.s16 	%p2, %rs16, 65;
	add.s64 	%rd2, %rd5, %rd7;
	@%p2 bra 	$L__BB0_3;
	mov.b16 	%rs8, 65;
	st.global.u8 	[%rd2], %rs8;
	ld.global.u8 	%rs16, [%rd1];
$L__BB0_3:
	setp.ne.s16 	%p3, %rs16, 67;
	@%p3 bra 	$L__BB0_5;
	mov.b16 	%rs10, 67;
	st.global.u8 	[%rd2], %rs10;
	ld.global.u8 	%rs16, [%rd1];
$L__BB0_5:
	setp.ne.s16 	%p4, %rs16, 71;
	@%p4 bra 	$L__BB0_7;
	mov.b16 	%rs12, 71;
	st.global.u8 	[%rd2], %rs12;
	ld.global.u8 	%rs16, [%rd1];
$L__BB0_7:
	setp.ne.s16 	%p5, %rs16, 84;
	@%p5 bra 	$L__BB0_9;
	mov.b16 	%rs14, 84;
	st.global.u8 	[%rd2], %rs14;
$L__BB0_9:
	ret;

}


// ===== COMPILED SASS (sm_100) =====

	.target	sm_100

	.elftype	@"ET_EXEC"


//--------------------- .note.nv.tkinfo           --------------------------
	.section	.note.nv.tkinfo,"",@"SHT_NOTE"
	.sectionflags	@"SHF_NOTE_NV_TKINFO"
	.tkinfo
        /*0018*/ 	.word	0x00000002
        /*0030*/ 	.string	""
        /*0030*/ 	.string	"ptxas"
        /*0030*/ 	.string	"Cuda compilation tools, release 13.0, V13.0.88"
        /*0030*/ 	.string	"Build cuda_13.0.r13.0/compiler.36424714_0"
        /*0030*/ 	.string	"-arch sm_100 -m 64 "



//--------------------- .note.nv.cuinfo           --------------------------
	.section	.note.nv.cuinfo,"",@"SHT_NOTE"
	.sectionflags	@"SHF_NOTE_NV_CUINFO"
        /*0018*/ 	.short	0x0002
        /*001a*/ 	.short	0x0064
        /*001c*/ 	.short	0x0082
	.zero		2


//--------------------- .nv.info                  --------------------------
	.section	.nv.info,"",@"SHT_CUDA_INFO"
	.align	4


	//----- nvinfo : EIATTR_REGCOUNT
	.align		4
        /*0000*/ 	.byte	0x04, 0x2f
        /*0002*/ 	.short	(.L_1 - .L_0)
	.align		4
.L_0:
        /*0004*/ 	.word	index@(_Z5countPcS_i)
        /*0008*/ 	.word	0x0000000b


	//----- nvinfo : EIATTR_FRAME_SIZE
	.align		4
.L_1:
        /*000c*/ 	.byte	0x04, 0x11
        /*000e*/ 	.short	(.L_3 - .L_2)
	.align		4
.L_2:
        /*0010*/ 	.word	index@(_Z5countPcS_i)
        /*0014*/ 	.word	0x00000000


	//----- nvinfo : EIATTR_MIN_STACK_SIZE
	.align		4
.L_3:
        /*0018*/ 	.byte	0x04, 0x12
        /*001a*/ 	.short	(.L_5 - .L_4)
	.align		4
.L_4:
        /*001c*/ 	.word	index@(_Z5countPcS_i)
        /*0020*/ 	.word	0x00000000
.L_5:


//--------------------- .nv.compat                --------------------------
	.section	.nv.compat,"",@"SHT_CUDA_COMPAT_INFO"
	.align	4
        /*0000*/ 	.byte	0x02, 0x09, 0x00, 0x00, 0x02, 0x02, 0x01, 0x00, 0x02, 0x05, 0x05, 0x00, 0x03, 0x07, 0x01, 0x01
        /*0010*/ 	.byte	0x02, 0x03, 0x00, 0x00, 0x02, 0x06, 0x01, 0x00, 0x04, 0x0b, 0x08, 0x00, 0x09, 0x00, 0x00, 0x00
        /*0020*/ 	.byte	0x00, 0x00, 0x00, 0x00


//--------------------- .nv.info._Z5countPcS_i    --------------------------
	.section	.nv.info._Z5countPcS_i,"",@"SHT_CUDA_INFO"
	.sectionflags	@""
	.align	4


	//----- nvinfo : EIATTR_CUDA_API_VERSION
	.align		4
        /*0000*/ 	.byte	0x04, 0x37
        /*0002*/ 	.short	(.L_7 - .L_6)
.L_6:
        /*0004*/ 	.word	0x00000082


	//----- nvinfo : EIATTR_KPARAM_INFO
	.align		4
.L_7:
        /*0008*/ 	.byte	0x04, 0x17
        /*000a*/ 	.short	(.L_9 - .L_8)
.L_8:
        /*000c*/ 	.word	0x00000000
        /*0010*/ 	.short	0x0002
        /*0012*/ 	.short	0x0010
        /*0014*/ 	.byte	0x00, 0xf0, 0x11, 0x00


	//----- nvinfo : EIATTR_KPARAM_INFO
	.align		4
.L_9:
        /*0018*/ 	.byte	0x04, 0x17
        /*001a*/ 	.short	(.L_11 - .L_10)
.L_10:
        /*001c*/ 	.word	0x00000000
        /*0020*/ 	.short	0x0001
        /*0022*/ 	.short	0x0008
        /*0024*/ 	.byte	0x00, 0xf5, 0x21, 0x00


	//----- nvinfo : EIATTR_KPARAM_INFO
	.align		4
.L_11:
        /*0028*/ 	.byte	0x04, 0x17
        /*002a*/ 	.short	(.L_13 - .L_12)
.L_12:
        /*002c*/ 	.word	0x00000000
        /*0030*/ 	.short	0x0000
        /*0032*/ 	.short	0x0000
        /*0034*/ 	.byte	0x00, 0xf5, 0x21, 0x00


	//----- nvinfo : EIATTR_SPARSE_MMA_MASK
	.align		4
.L_13:
        /*0038*/ 	.byte	0x03, 0x50
        /*003a*/ 	.short	0x0000


	//----- nvinfo : EIATTR_MAXREG_COUNT
	.align		4
        /*003c*/ 	.byte	0x03, 0x1b
        /*003e*/ 	.short	0x00ff


	//----- nvinfo : EIATTR_MERCURY_ISA_VERSION
	.align		4
        /*0040*/ 	.byte	0x03, 0x5f
        /*0042*/ 	.short	0x0101


	//----- nvinfo : EIATTR_VRC_CTA_INIT_COUNT
	.align		4
        /*0044*/ 	.byte	0x02, 0x4a
	.zero		1
	.zero		1


	//----- nvinfo : EIATTR_EXIT_INSTR_OFFSETS
	.align		4
        /*0048*/ 	.byte	0x04, 0x1c
        /*004a*/ 	.short	(.L_15 - .L_14)


	//   ....[0]....
.L_14:
        /*004c*/ 	.word	0x00000040


	//   ....[1]....
        /*0050*/ 	.word	0x00000210


	//   ....[2]....
        /*0054*/ 	.word	0x00000240


	//----- nvinfo : EIATTR_CBANK_PARAM_SIZE
	.align		4
.L_15:
        /*0058*/ 	.byte	0x03, 0x19
        /*005a*/ 	.short	0x0014


	//----- nvinfo : EIATTR_PARAM_CBANK
	.align		4
        /*005c*/ 	.byte	0x04, 0x0a
        /*005e*/ 	.short	(.L_17 - .L_16)
	.align		4
.L_16:
        /*0060*/ 	.word	index@(.nv.constant0._Z5countPcS_i)
        /*0064*/ 	.short	0x0380
        /*0066*/ 	.short	0x0014


	//----- nvinfo : EIATTR_SW_WAR
	.align		4
.L_17:
        /*0068*/ 	.byte	0x04, 0x36
        /*006a*/ 	.short	(.L_19 - .L_18)
.L_18:
        /*006c*/ 	.word	0x00000008
.L_19:


//--------------------- .nv.callgraph             --------------------------
	.section	.nv.callgraph,"",@"SHT_CUDA_CALLGRAPH"
	.align	4
	.sectionentsize	8
	.align		4
        /*0000*/ 	.word	0x00000000
	.align		4
        /*0004*/ 	.word	0xffffffff
	.align		4
        /*0008*/ 	.word	0x00000000
	.align		4
        /*000c*/ 	.word	0xfffffffe
	.align		4
        /*0010*/ 	.word	0x00000000
	.align		4
        /*0014*/ 	.word	0xfffffffd
	.align		4
        /*0018*/ 	.word	0x00000000
	.align		4
        /*001c*/ 	.word	0xfffffffc


//--------------------- .text._Z5countPcS_i       --------------------------
	.section	.text._Z5countPcS_i,"ax",@progbits
	.align	128
        .global         _Z5countPcS_i
        .type           _Z5countPcS_i,@function
        .size           _Z5countPcS_i,(.L_x_2 - _Z5countPcS_i)
        .other          _Z5countPcS_i,@"STO_CUDA_ENTRY STV_DEFAULT"
_Z5countPcS_i:
.text._Z5countPcS_i:
[----:B------:R-:W-:Y:S08]  /*0000*/  LDC R1, c[0x0][0x37c] ;  /* 0x0000df00ff017b82 */ /* 0x000ff00000000800 */
[----:B------:R-:W0:Y:S08]  /*0010*/  S2UR UR4, SR_CTAID.X ;  /* 0x00000000000479c3 */ /* 0x000e300000002500 */
[----:B------:R-:W0:Y:S02]  /*0020*/  LDC R0, c[0x0][0x390] ;  /* 0x0000e400ff007b82 */ /* 0x000e240000000800 */
[----:B0-----:R-:W-:-:S13]  /*0030*/  ISETP.LE.AND P0, PT, R0, UR4, PT ;  /* 0x0000000400007c0c */ /* 0x001fda000bf03270 */
[----:B------:R-:W-:Y:S05]  /*0040*/  @P0 EXIT ;  /* 0x000000000000094d */ /* 0x000fea0003800000 */
[----:B------:R-:W0:Y:S01]  /*0050*/  LDCU.128 UR8, c[0x0][0x380] ;  /* 0x00007000ff0877ac */ /* 0x000e220008000c00 */
[----:B------:R-:W1:Y:S01]  /*0060*/  LDCU.64 UR12, c[0x0][0x358] ;  /* 0x00006b00ff0c77ac */ /* 0x000e620008000a00 */
[----:B0-----:R-:W-:-:S04]  /*0070*/  UIADD3 UR5, UP0, UPT, UR4, UR8, URZ ;  /* 0x0000000804057290 */ /* 0x001fc8000ff1e0ff */
[----:B------:R-:W-:Y:S02]  /*0080*/  UIADD3.X UR6, UPT, UPT, URZ, UR9, URZ, UP0, !UPT ;  /* 0x00000009ff067290 */ /* 0x000fe400087fe4ff */
[----:B------:R-:W-:-:S04]  /*0090*/  IMAD.U32 R4, RZ, RZ, UR5 ;  /* 0x00000005ff047e24 */ /* 0x000fc8000f8e00ff */
[----:B------:R-:W-:-:S05]  /*00a0*/  IMAD.U32 R5, RZ, RZ, UR6 ;  /* 0x00000006ff057e24 */ /* 0x000fca000f8e00ff */
[----:B-1----:R-:W2:Y:S01]  /*00b0*/  LDG.E.U8 R0, desc[UR12][R4.64] ;  /* 0x0000000c04007981 */ /* 0x002ea2000c1e1100 */
[----:B------:R-:W-:Y:S01]  /*00c0*/  UIADD3 UR4, UP0, UPT, UR4, UR10, URZ ;  /* 0x0000000a04047290 */ /* 0x000fe2000ff1e0ff */
[----:B------:R-:W-:-:S03]  /*00d0*/  IMAD.MOV.U32 R7, RZ, RZ, 0x41 ;  /* 0x00000041ff077424 */ /* 0x000fc600078e00ff */
[----:B------:R-:W-:Y:S02]  /*00e0*/  UIADD3.X UR5, UPT, UPT, URZ, UR11, URZ, UP0, !UPT ;  /* 0x0000000bff057290 */ /* 0x000fe400087fe4ff */
[----:B------:R-:W-:-:S04]  /*00f0*/  IMAD.U32 R2, RZ, RZ, UR4 ;  /* 0x00000004ff027e24 */ /* 0x000fc8000f8e00ff */
[----:B------:R-:W-:Y:S01]  /*0100*/  IMAD.U32 R3, RZ, RZ, UR5 ;  /* 0x00000005ff037e24 */ /* 0x000fe2000f8e00ff */
[----:B--2---:R-:W-:-:S13]  /*0110*/  ISETP.NE.AND P0, PT, R0, 0x41, PT ;  /* 0x000000410000780c */ /* 0x004fda0003f05270 */
[----:B------:R0:W-:Y:S04]  /*0120*/  @!P0 STG.E.U8 desc[UR12][R2.64], R7 ;  /* 0x0000000702008986 */ /* 0x0001e8000c10110c */
[----:B------:R-:W2:Y:S02]  /*0130*/  @!P0 LDG.E.U8 R0, desc[UR12][R4.64] ;  /* 0x0000000c04008981 */ /* 0x000ea4000c1e1100 */
[----:B--2---:R-:W-:-:S04]  /*0140*/  PRMT R6, R0, 0x9910, RZ ;  /* 0x0000991000067816 */ /* 0x004fc800000000ff */
[----:B------:R-:W-:Y:S01]  /*0150*/  ISETP.NE.AND P0, PT, R6, 0x43, PT ;  /* 0x000000430600780c */ /* 0x000fe20003f05270 */
[----:B------:R-:W-:-:S12]  /*0160*/  IMAD.MOV.U32 R6, RZ, RZ, 0x43 ;  /* 0x00000043ff067424 */ /* 0x000fd800078e00ff */
[----:B------:R0:W-:Y:S04]  /*0170*/  @!P0 STG.E.U8 desc[UR12][R2.64], R6 ;  /* 0x0000000602008986 */ /* 0x0001e8000c10110c */
[----:B------:R-:W2:Y:S02]  /*0180*/  @!P0 LDG.E.U8 R0, desc[UR12][R4.64] ;  /* 0x0000000c04008981 */ /* 0x000ea4000c1e1100 */
[----:B--2---:R-:W-:-:S04]  /*0190*/  PRMT R8, R0, 0x9910, RZ ;  /* 0x0000991000087816 */ /* 0x004fc800000000ff */
[----:B------:R-:W-:-:S13]  /*01a0*/  ISETP.NE.AND P0, PT, R8, 0x47, PT ;  /* 0x000000470800780c */ /* 0x000fda0003f05270 */
[----:B0-----:R-:W-:Y:S05]  /*01b0*/  @P0 BRA `(.L_x_0) ;  /* 0x00000000000c0947 */ /* 0x001fea0003800000 */
[----:B------:R-:W-:-:S05]  /*01c0*/  IMAD.MOV.U32 R6, RZ, RZ, 0x47 ;  /* 0x00000047ff067424 */ /* 0x000fca00078e00ff */
[----:B------:R0:W-:Y:S04]  /*01d0*/  STG.E.U8 desc[UR12][R2.64], R6 ;  /* 0x0000000602007986 */ /* 0x0001e8000c10110c */
[----:B------:R0:W5:Y:S02]  /*01e0*/  LDG.E.U8 R0, desc[UR12][R4.64] ;  /* 0x0000000c04007981 */ /* 0x000164000c1e1100 */
.L_x_0:
[----:B-----5:R-:W-:-:S04]  /*01f0*/  PRMT R0, R0, 0x9910, RZ ;  /* 0x0000991000007816 */ /* 0x020fc800000000ff */
[----:B------:R-:W-:-:S13]  /*0200*/  ISETP.NE.AND P0, PT, R0, 0x54, PT ;  /* 0x000000540000780c */ /* 0x000fda0003f05270 */
[----:B------:R-:W-:Y:S05]  /*0210*/  @P0 EXIT ;  /* 0x000000000000094d */ /* 0x000fea0003800000 */
[----:B------:R-:W-:-:S05]  /*0220*/  IMAD.MOV.U32 R0, RZ, RZ, 0x54 ;  /* 0x00000054ff007424 */ /* 0x000fca00078e00ff */
[----:B------:R-:W-:Y:S01]  /*0230*/  STG.E.U8 desc[UR12][R2.64], R0 ;  /* 0x0000000002007986 */ /* 0x000fe2000c10110c */
[----:B------:R-:W-:Y:S05]  /*0240*/  EXIT ;  /* 0x000000000000794d */ /* 0x000fea0003800000 */
.L_x_1:
[----:B------:R-:W-:-:S00]  /*0250*/  BRA `(.L_x_1) ;  /* 0xfffffffc00fc7947 */ /* 0x000fc0000383ffff */
[----:B------:R-:W-:-:S00]  /*0260*/  NOP ;  /* 0x0000000000007918 */ /* 0x000fc00000000000 */
        /* <DEDUP_REMOVED lines=9> */
.L_x_2:


//--------------------- .nv.shared.reserved.0     --------------------------
	.section	.nv.shared.reserved.0,"aw",@nobits
	.weak		__nv_reservedSMEM_offset_0_alias
	.size		__nv_reservedSMEM_offset_0_alias, 0, 64
	.other		__nv_reservedSMEM_offset_0_alias,@"STO_CUDA_RESERVED_SHARED STV_DEFAULT"
__nv_reservedSMEM_offset_0_alias:
	.zero		0
	.zero		64


//--------------------- .nv.constant0._Z5countPcS_i --------------------------
	.section	.nv.constant0._Z5countPcS_i,"a",@progbits
	.sectionflags	@""
	.align	4
.nv.constant0._Z5countPcS_i:
	.zero		916


//--------------------- SYMBOLS --------------------------

	.type		.nv.reservedSmem.offset0,@object
	.size		.nv.reservedSmem.offset0,0x4
